	.headerflags	@"EF_CUDA_TEXMODE_UNIFIED EF_CUDA_64BIT_ADDRESS EF_CUDA_ACCELERATORS EF_CUDA_SM90 EF_CUDA_VIRTUAL_SM(EF_CUDA_SM90)"
	.elftype	@"ET_EXEC"


//--------------------- .nv.info                  --------------------------
	.section	.nv.info,"",@"SHT_CUDA_INFO"
	.align	4


	//----- nvinfo : EIATTR_REGCOUNT
	.align		4
        /*0000*/ 	.byte	0x04, 0x2f
        /*0002*/ 	.short	(.L_1 - .L_0)
	.align		4
.L_0:
        /*0004*/ 	.word	index@(triton_poi_fused_add_8)
        /*0008*/ 	.word	0x00000012


	//----- nvinfo : EIATTR_MIN_STACK_SIZE
	.align		4
.L_1:
        /*000c*/ 	.byte	0x04, 0x12
        /*000e*/ 	.short	(.L_3 - .L_2)
	.align		4
.L_2:
        /*0010*/ 	.word	index@(triton_poi_fused_add_8)
        /*0014*/ 	.word	0x00000000


	//----- nvinfo : EIATTR_FRAME_SIZE
	.align		4
.L_3:
        /*0018*/ 	.byte	0x04, 0x11
        /*001a*/ 	.short	(.L_5 - .L_4)
	.align		4
.L_4:
        /*001c*/ 	.word	index@(triton_poi_fused_add_8)
        /*0020*/ 	.word	0x00000000


	//----- nvinfo : EIATTR_MIN_STACK_SIZE
	.align		4
.L_5:
        /*0024*/ 	.byte	0x04, 0x12
        /*0026*/ 	.short	(.L_7 - .L_6)
	.align		4
.L_6:
        /*0028*/ 	.word	index@(triton_poi_fused_add_8)
        /*002c*/ 	.word	0x00000000
.L_7:


//--------------------- .nv.info.triton_poi_fused_add_8 --------------------------
	.section	.nv.info.triton_poi_fused_add_8,"",@"SHT_CUDA_INFO"
	.sectionflags	@""
	.align	4


	//----- nvinfo : EIATTR_CUDA_API_VERSION
	.align		4
        /*0000*/ 	.byte	0x04, 0x37
        /*0002*/ 	.short	(.L_9 - .L_8)
.L_8:
        /*0004*/ 	.word	0x0000007c


	//----- nvinfo : EIATTR_KPARAM_INFO
	.align		4
.L_9:
        /*0008*/ 	.byte	0x04, 0x17
        /*000a*/ 	.short	(.L_11 - .L_10)
.L_10:
        /*000c*/ 	.word	0x00000000
        /*0010*/ 	.short	0x0003
        /*0012*/ 	.short	0x0018
        /*0014*/ 	.byte	0x00, 0xf0, 0x11, 0x00


	//----- nvinfo : EIATTR_KPARAM_INFO
	.align		4
.L_11:
        /*0018*/ 	.byte	0x04, 0x17
        /*001a*/ 	.short	(.L_13 - .L_12)
.L_12:
        /*001c*/ 	.word	0x00000000
        /*0020*/ 	.short	0x0002
        /*0022*/ 	.short	0x0010
        /*0024*/ 	.byte	0x00, 0xf4, 0x21, 0x00


	//----- nvinfo : EIATTR_KPARAM_INFO
	.align		4
.L_13:
        /*0028*/ 	.byte	0x04, 0x17
        /*002a*/ 	.short	(.L_15 - .L_14)
.L_14:
        /*002c*/ 	.word	0x00000000
        /*0030*/ 	.short	0x0001
        /*0032*/ 	.short	0x0008
        /*0034*/ 	.byte	0x00, 0xf4, 0x21, 0x00


	//----- nvinfo : EIATTR_KPARAM_INFO
	.align		4
.L_15:
        /*0038*/ 	.byte	0x04, 0x17
        /*003a*/ 	.short	(.L_17 - .L_16)
.L_16:
        /*003c*/ 	.word	0x00000000
        /*0040*/ 	.short	0x0000
        /*0042*/ 	.short	0x0000
        /*0044*/ 	.byte	0x00, 0xf4, 0x21, 0x00


	//----- nvinfo : EIATTR_SPARSE_MMA_MASK
	.align		4
.L_17:
        /*0048*/ 	.byte	0x03, 0x50
        /*004a*/ 	.short	0x0000


	//----- nvinfo : EIATTR_MAXREG_COUNT
	.align		4
        /*004c*/ 	.byte	0x03, 0x1b
        /*004e*/ 	.short	0x00ff


	//----- nvinfo : EIATTR_EXIT_INSTR_OFFSETS
	.align		4
        /*0050*/ 	.byte	0x04, 0x1c
        /*0052*/ 	.short	(.L_19 - .L_18)


	//   ....[0]....
.L_18:
        /*0054*/ 	.word	0x000001d0


	//   ....[1]....
        /*0058*/ 	.word	0x000001f0


	//----- nvinfo : EIATTR_REQNTID
	.align		4
.L_19:
        /*005c*/ 	.byte	0x04, 0x10
        /*005e*/ 	.short	(.L_21 - .L_20)
.L_20:
        /*0060*/ 	.word	0x00000020
        /*0064*/ 	.word	0x00000001
        /*0068*/ 	.word	0x00000001


	//----- nvinfo : EIATTR_CBANK_PARAM_SIZE
	.align		4
.L_21:
        /*006c*/ 	.byte	0x03, 0x19
        /*006e*/ 	.short	0x001c


	//----- nvinfo : EIATTR_PARAM_CBANK
	.align		4
        /*0070*/ 	.byte	0x04, 0x0a
        /*0072*/ 	.short	(.L_23 - .L_22)
	.align		4
.L_22:
        /*0074*/ 	.word	index@(.nv.constant0.triton_poi_fused_add_8)
        /*0078*/ 	.short	0x0210
        /*007a*/ 	.short	0x001c


	//----- nvinfo : EIATTR_SW_WAR
	.align		4
.L_23:
        /*007c*/ 	.byte	0x04, 0x36
        /*007e*/ 	.short	(.L_25 - .L_24)
.L_24:
        /*0080*/ 	.word	0x00000008
.L_25:


//--------------------- .nv.callgraph             --------------------------
	.section	.nv.callgraph,"",@"SHT_CUDA_CALLGRAPH"
	.align	4
	.sectionentsize	8
	.align		4
        /*0000*/ 	.word	0x00000000
	.align		4
        /*0004*/ 	.word	0xffffffff
	.align		4
        /*0008*/ 	.word	0x00000000
	.align		4
        /*000c*/ 	.word	0xfffffffe
	.align		4
        /*0010*/ 	.word	0x00000000
	.align		4
        /*0014*/ 	.word	0xfffffffd
	.align		4
        /*0018*/ 	.word	0x00000000
	.align		4
        /*001c*/ 	.word	0xfffffffc


//--------------------- .text.triton_poi_fused_add_8 --------------------------
	.section	.text.triton_poi_fused_add_8,"ax",@progbits
	.align	128
        .global         triton_poi_fused_add_8
        .type           triton_poi_fused_add_8,@function
        .size           triton_poi_fused_add_8,(.L_x_1 - triton_poi_fused_add_8)
        .other          triton_poi_fused_add_8,@"STO_CUDA_ENTRY STV_DEFAULT"
triton_poi_fused_add_8:
.text.triton_poi_fused_add_8:
[----:B------:R-:W0:Y:S02]  /*0000*/  LDC R1, c[0x0][0x28] ;  /* 0x00000a00ff017b82 */ /* 0x000e240000000800 */
[----:B------:R-:W1:Y:S01]  /*0010*/  S2R R0, SR_TID.X ;  /* 0x0000000000007919 */ /* 0x000e620000002100 */
[----:B------:R-:W2:Y:S01]  /*0020*/  LDC.64 R4, c[0x0][0x218] ;  /* 0x00008600ff047b82 */ /* 0x000ea20000000a00 */
[----:B------:R-:W-:Y:S01]  /*0030*/  CS2R R12, SRZ ;  /* 0x00000000000c7805 */ /* 0x000fe2000001ff00 */
[----:B------:R-:W-:Y:S01]  /*0040*/  ULDC.64 UR4, c[0x0][0x208] ;  /* 0x0000820000047ab9 */ /* 0x000fe20000000a00 */
[----:B------:R-:W3:Y:S05]  /*0050*/  S2R R9, SR_CTAID.X ;  /* 0x0000000000097919 */ /* 0x000eea0000002500 */
[----:B------:R-:W4:Y:S08]  /*0060*/  LDC.64 R2, c[0x0][0x210] ;  /* 0x00008400ff027b82 */ /* 0x000f300000000a00 */
[----:B------:R-:W5:Y:S01]  /*0070*/  LDC.64 R6, c[0x0][0x220] ;  /* 0x00008800ff067b82 */ /* 0x000f620000000a00 */
[----:B-1----:R-:W-:Y:S01]  /*0080*/  IMAD.SHL.U32 R0, R0, 0x2, RZ ;  /* 0x0000000200007824 */ /* 0x002fe200078e00ff */
[----:B---3--:R-:W-:-:S04]  /*0090*/  SHF.R.S32.HI R8, RZ, 0x19, R9 ;  /* 0x00000019ff087819 */ /* 0x008fc80000011409 */
[----:B------:R-:W-:-:S04]  /*00a0*/  LOP3.LUT R0, R0, 0x3e, RZ, 0xc0, !PT ;  /* 0x0000003e00007812 */ /* 0x000fc800078ec0ff */
[----:B------:R-:W-:Y:S02]  /*00b0*/  LEA R9, R9, R0, 0x6 ;  /* 0x0000000009097211 */ /* 0x000fe400078e30ff */
[----:B------:R-:W-:Y:S02]  /*00c0*/  SGXT R0, R8, 0x1 ;  /* 0x000000010800781a */ /* 0x000fe40000000200 */
[C---:B------:R-:W-:Y:S01]  /*00d0*/  ISETP.GE.AND P0, PT, R9.reuse, 0x40, PT ;  /* 0x000000400900780c */ /* 0x040fe20003f06270 */
[----:B----4-:R-:W-:Y:S01]  /*00e0*/  IMAD.WIDE R2, R9, 0x4, R2 ;  /* 0x0000000409027825 */ /* 0x010fe200078e0202 */
[----:B------:R-:W-:-:S03]  /*00f0*/  LEA.HI R0, R0, R9, RZ, 0x2 ;  /* 0x0000000900007211 */ /* 0x000fc600078f10ff */
[----:B-----5:R-:W-:Y:S01]  /*0100*/  IMAD.WIDE R6, R9, 0x4, R6 ;  /* 0x0000000409067825 */ /* 0x020fe200078e0206 */
[----:B------:R-:W-:-:S05]  /*0110*/  LOP3.LUT R0, R0, 0xfffffffc, RZ, 0xc0, !PT ;  /* 0xfffffffc00007812 */ /* 0x000fca00078ec0ff */
[----:B------:R-:W-:-:S04]  /*0120*/  IMAD.IADD R11, R9, 0x1, -R0 ;  /* 0x00000001090b7824 */ /* 0x000fc800078e0a00 */
[----:B--2---:R-:W-:Y:S01]  /*0130*/  IMAD.WIDE R4, R11, 0x4, R4 ;  /* 0x000000040b047825 */ /* 0x004fe200078e0204 */
[----:B------:R-:W-:Y:S02]  /*0140*/  CS2R R10, SRZ ;  /* 0x00000000000a7805 */ /* 0x000fe4000001ff00 */
[----:B------:R-:W-:Y:S02]  /*0150*/  CS2R R8, SRZ ;  /* 0x0000000000087805 */ /* 0x000fe4000001ff00 */
[----:B------:R-:W2:Y:S04]  /*0160*/  @!P0 LDG.E.EL.64 R12, desc[UR4][R4.64] ;  /* 0x00000004040c8981 */ /* 0x000ea8000c2e1b00 */
[----:B------:R-:W2:Y:S04]  /*0170*/  @!P0 LDG.E.64 R10, desc[UR4][R2.64] ;  /* 0x00000004020a8981 */ /* 0x000ea8000c1e1b00 */
[----:B------:R-:W3:Y:S01]  /*0180*/  @!P0 LDG.E.64 R8, desc[UR4][R6.64] ;  /* 0x0000000406088981 */ /* 0x000ee2000c1e1b00 */
[----:B--2---:R-:W-:Y:S01]  /*0190*/  FADD R15, R12, R10 ;  /* 0x0000000a0c0f7221 */ /* 0x004fe20000000000 */
[----:B------:R-:W-:-:S03]  /*01a0*/  FADD R0, R13, R11 ;  /* 0x0000000b0d007221 */ /* 0x000fc60000000000 */
[----:B---3--:R-:W-:Y:S01]  /*01b0*/  FADD R8, R15, R8 ;  /* 0x000000080f087221 */ /* 0x008fe20000000000 */
[----:B------:R-:W-:Y:S01]  /*01c0*/  FADD R9, R0, R9 ;  /* 0x0000000900097221 */ /* 0x000fe20000000000 */
[----:B------:R-:W-:Y:S06]  /*01d0*/  @P0 EXIT ;  /* 0x000000000000094d */ /* 0x000fec0003800000 */
[----:B------:R-:W-:Y:S01]  /*01e0*/  STG.E.64 desc[UR4][R2.64], R8 ;  /* 0x0000000802007986 */ /* 0x000fe2000c101b04 */
[----:B------:R-:W-:Y:S05]  /*01f0*/  EXIT ;  /* 0x000000000000794d */ /* 0x000fea0003800000 */
.L_x_0:
[----:B------:R-:W-:-:S00]  /*0200*/  BRA `(.L_x_0) ;  /* 0xfffffffc00fc7947 */ /* 0x000fc0000383ffff */
[----:B------:R-:W-:-:S00]  /*0210*/  NOP ;  /* 0x0000000000007918 */ /* 0x000fc00000000000 */
        /* <DEDUP_REMOVED lines=14> */
.L_x_1:


//--------------------- .nv.constant0.triton_poi_fused_add_8 --------------------------
	.section	.nv.constant0.triton_poi_fused_add_8,"a",@progbits
	.sectionflags	@""
	.align	4
.nv.constant0.triton_poi_fused_add_8:
	.zero		556
